	.headerflags	@"EF_CUDA_TEXMODE_UNIFIED EF_CUDA_64BIT_ADDRESS EF_CUDA_ACCELERATORS EF_CUDA_SM90 EF_CUDA_VIRTUAL_SM(EF_CUDA_SM90)"
	.elftype	@"ET_EXEC"


//--------------------- .nv.info                  --------------------------
	.section	.nv.info,"",@"SHT_CUDA_INFO"
	.align	4


	//----- nvinfo : EIATTR_REGCOUNT
	.align		4
        /*0000*/ 	.byte	0x04, 0x2f
        /*0002*/ 	.short	(.L_1 - .L_0)
	.align		4
.L_0:
        /*0004*/ 	.word	index@(triton_poi_fused_add_convolution_mul_2)
        /*0008*/ 	.word	0x0000001e


	//----- nvinfo : EIATTR_MIN_STACK_SIZE
	.align		4
.L_1:
        /*000c*/ 	.byte	0x04, 0x12
        /*000e*/ 	.short	(.L_3 - .L_2)
	.align		4
.L_2:
        /*0010*/ 	.word	index@(triton_poi_fused_add_convolution_mul_2)
        /*0014*/ 	.word	0x00000000


	//----- nvinfo : EIATTR_FRAME_SIZE
	.align		4
.L_3:
        /*0018*/ 	.byte	0x04, 0x11
        /*001a*/ 	.short	(.L_5 - .L_4)
	.align		4
.L_4:
        /*001c*/ 	.word	index@(triton_poi_fused_add_convolution_mul_2)
        /*0020*/ 	.word	0x00000000


	//----- nvinfo : EIATTR_MIN_STACK_SIZE
	.align		4
.L_5:
        /*0024*/ 	.byte	0x04, 0x12
        /*0026*/ 	.short	(.L_7 - .L_6)
	.align		4
.L_6:
        /*0028*/ 	.word	index@(triton_poi_fused_add_convolution_mul_2)
        /*002c*/ 	.word	0x00000000
.L_7:


//--------------------- .nv.info.triton_poi_fused_add_convolution_mul_2 --------------------------
	.section	.nv.info.triton_poi_fused_add_convolution_mul_2,"",@"SHT_CUDA_INFO"
	.sectionflags	@""
	.align	4


	//----- nvinfo : EIATTR_CUDA_API_VERSION
	.align		4
        /*0000*/ 	.byte	0x04, 0x37
        /*0002*/ 	.short	(.L_9 - .L_8)
.L_8:
        /*0004*/ 	.word	0x0000007c


	//----- nvinfo : EIATTR_KPARAM_INFO
	.align		4
.L_9:
        /*0008*/ 	.byte	0x04, 0x17
        /*000a*/ 	.short	(.L_11 - .L_10)
.L_10:
        /*000c*/ 	.word	0x00000000
        /*0010*/ 	.short	0x0003
        /*0012*/ 	.short	0x0018
        /*0014*/ 	.byte	0x00, 0xf0, 0x11, 0x00


	//----- nvinfo : EIATTR_KPARAM_INFO
	.align		4
.L_11:
        /*0018*/ 	.byte	0x04, 0x17
        /*001a*/ 	.short	(.L_13 - .L_12)
.L_12:
        /*001c*/ 	.word	0x00000000
        /*0020*/ 	.short	0x0002
        /*0022*/ 	.short	0x0010
        /*0024*/ 	.byte	0x00, 0xf4, 0x21, 0x00


	//----- nvinfo : EIATTR_KPARAM_INFO
	.align		4
.L_13:
        /*0028*/ 	.byte	0x04, 0x17
        /*002a*/ 	.short	(.L_15 - .L_14)
.L_14:
        /*002c*/ 	.word	0x00000000
        /*0030*/ 	.short	0x0001
        /*0032*/ 	.short	0x0008
        /*0034*/ 	.byte	0x00, 0xf4, 0x21, 0x00


	//----- nvinfo : EIATTR_KPARAM_INFO
	.align		4
.L_15:
        /*0038*/ 	.byte	0x04, 0x17
        /*003a*/ 	.short	(.L_17 - .L_16)
.L_16:
        /*003c*/ 	.word	0x00000000
        /*0040*/ 	.short	0x0000
        /*0042*/ 	.short	0x0000
        /*0044*/ 	.byte	0x00, 0xf4, 0x21, 0x00


	//----- nvinfo : EIATTR_SPARSE_MMA_MASK
	.align		4
.L_17:
        /*0048*/ 	.byte	0x03, 0x50
        /*004a*/ 	.short	0x0000


	//----- nvinfo : EIATTR_MAXREG_COUNT
	.align		4
        /*004c*/ 	.byte	0x03, 0x1b
        /*004e*/ 	.short	0x00ff


	//----- nvinfo : EIATTR_EXIT_INSTR_OFFSETS
	.align		4
        /*0050*/ 	.byte	0x04, 0x1c
        /*0052*/ 	.short	(.L_19 - .L_18)


	//   ....[0]....
.L_18:
        /*0054*/ 	.word	0x00000320


	//----- nvinfo : EIATTR_REQNTID
	.align		4
.L_19:
        /*0058*/ 	.byte	0x04, 0x10
        /*005a*/ 	.short	(.L_21 - .L_20)
.L_20:
        /*005c*/ 	.word	0x00000080
        /*0060*/ 	.word	0x00000001
        /*0064*/ 	.word	0x00000001


	//----- nvinfo : EIATTR_CBANK_PARAM_SIZE
	.align		4
.L_21:
        /*0068*/ 	.byte	0x03, 0x19
        /*006a*/ 	.short	0x001c


	//----- nvinfo : EIATTR_PARAM_CBANK
	.align		4
        /*006c*/ 	.byte	0x04, 0x0a
        /*006e*/ 	.short	(.L_23 - .L_22)
	.align		4
.L_22:
        /*0070*/ 	.word	index@(.nv.constant0.triton_poi_fused_add_convolution_mul_2)
        /*0074*/ 	.short	0x0210
        /*0076*/ 	.short	0x001c


	//----- nvinfo : EIATTR_SW_WAR
	.align		4
.L_23:
        /*0078*/ 	.byte	0x04, 0x36
        /*007a*/ 	.short	(.L_25 - .L_24)
.L_24:
        /*007c*/ 	.word	0x00000008
.L_25:


//--------------------- .nv.callgraph             --------------------------
	.section	.nv.callgraph,"",@"SHT_CUDA_CALLGRAPH"
	.align	4
	.sectionentsize	8
	.align		4
        /*0000*/ 	.word	0x00000000
	.align		4
        /*0004*/ 	.word	0xffffffff
	.align		4
        /*0008*/ 	.word	0x00000000
	.align		4
        /*000c*/ 	.word	0xfffffffe
	.align		4
        /*0010*/ 	.word	0x00000000
	.align		4
        /*0014*/ 	.word	0xfffffffd
	.align		4
        /*0018*/ 	.word	0x00000000
	.align		4
        /*001c*/ 	.word	0xfffffffc


//--------------------- .text.triton_poi_fused_add_convolution_mul_2 --------------------------
	.section	.text.triton_poi_fused_add_convolution_mul_2,"ax",@progbits
	.align	128
        .global         triton_poi_fused_add_convolution_mul_2
        .type           triton_poi_fused_add_convolution_mul_2,@function
        .size           triton_poi_fused_add_convolution_mul_2,(.L_x_1 - triton_poi_fused_add_convolution_mul_2)
        .other          triton_poi_fused_add_convolution_mul_2,@"STO_CUDA_ENTRY STV_DEFAULT"
triton_poi_fused_add_convolution_mul_2:
.text.triton_poi_fused_add_convolution_mul_2:
[----:B------:R-:W-:Y:S01]  /*0000*/  LDC R1, c[0x0][0x28] ;  /* 0x00000a00ff017b82 */ /* 0x000fe20000000800 */
[----:B------:R-:W1:Y:S07]  /*0010*/  S2R R0, SR_TID.X ;  /* 0x0000000000007919 */ /* 0x000e6e0000002100 */
[----:B------:R-:W2:Y:S01]  /*0020*/  LDC.64 R8, c[0x0][0x220] ;  /* 0x00008800ff087b82 */ /* 0x000ea20000000a00 */
[----:B------:R-:W-:Y:S01]  /*0030*/  ULDC.64 UR4, c[0x0][0x208] ;  /* 0x0000820000047ab9 */ /* 0x000fe20000000a00 */
[----:B------:R-:W3:Y:S06]  /*0040*/  S2R R23, SR_CTAID.X ;  /* 0x0000000000177919 */ /* 0x000eec0000002500 */
[----:B------:R-:W4:Y:S01]  /*0050*/  LDC.64 R2, c[0x0][0x210] ;  /* 0x00008400ff027b82 */ /* 0x000f220000000a00 */
[----:B-1----:R-:W-:-:S02]  /*0060*/  SHF.L.U32 R0, R0, 0x2, RZ ;  /* 0x0000000200007819 */ /* 0x002fc400000006ff */
[----:B---3--:R-:W-:Y:S02]  /*0070*/  SHF.R.S32.HI R4, RZ, 0x15, R23 ;  /* 0x00000015ff047819 */ /* 0x008fe40000011417 */
[----:B------:R-:W-:Y:S02]  /*0080*/  LOP3.LUT R0, R0, 0x1fc, RZ, 0xc0, !PT ;  /* 0x000001fc00007812 */ /* 0x000fe400078ec0ff */
[----:B------:R-:W-:Y:S02]  /*0090*/  SGXT R4, R4, 0x1 ;  /* 0x000000010404781a */ /* 0x000fe40000000200 */
[----:B------:R-:W-:-:S04]  /*00a0*/  LEA R23, R23, R0, 0xa ;  /* 0x0000000017177211 */ /* 0x000fc800078e50ff */
[----:B------:R-:W-:Y:S01]  /*00b0*/  LEA.HI R0, R4, R23, RZ, 0xc ;  /* 0x0000001704007211 */ /* 0x000fe200078f60ff */
[----:B----4-:R-:W-:Y:S01]  /*00c0*/  IMAD.WIDE R2, R23, 0x4, R2 ;  /* 0x0000000417027825 */ /* 0x010fe200078e0202 */
[----:B------:R-:W1:Y:S02]  /*00d0*/  LDC.64 R4, c[0x0][0x218] ;  /* 0x00008600ff047b82 */ /* 0x000e640000000a00 */
[----:B------:R-:W-:Y:S02]  /*00e0*/  SHF.R.S32.HI R6, RZ, 0xc, R0 ;  /* 0x0000000cff067819 */ /* 0x000fe40000011400 */
[----:B------:R-:W-:Y:S02]  /*00f0*/  IADD3 R0, R0, 0x200, RZ ;  /* 0x0000020000007810 */ /* 0x000fe40007ffe0ff */
[----:B------:R-:W-:Y:S02]  /*0100*/  LEA.HI R7, R6, R6, RZ, 0x6 ;  /* 0x0000000606077211 */ /* 0x000fe400078f30ff */
[----:B------:R-:W-:-:S02]  /*0110*/  SHF.R.S32.HI R0, RZ, 0xc, R0 ;  /* 0x0000000cff007819 */ /* 0x000fc40000011400 */
[----:B------:R-:W-:-:S04]  /*0120*/  LOP3.LUT R7, R7, 0xffffffc0, RZ, 0xc0, !PT ;  /* 0xffffffc007077812 */ /* 0x000fc800078ec0ff */
[----:B------:R-:W-:Y:S02]  /*0130*/  IADD3 R7, R6, -R7, RZ ;  /* 0x8000000706077210 */ /* 0x000fe40007ffe0ff */
[----:B------:R-:W-:-:S03]  /*0140*/  LEA.HI R6, R0, R0, RZ, 0x6 ;  /* 0x0000000000067211 */ /* 0x000fc600078f30ff */
[----:B--2---:R-:W-:Y:S01]  /*0150*/  IMAD.WIDE R24, R7, 0x4, R8 ;  /* 0x0000000407187825 */ /* 0x004fe200078e0208 */
[----:B------:R-:W-:-:S04]  /*0160*/  LOP3.LUT R11, R6, 0xffffffc0, RZ, 0xc0, !PT ;  /* 0xffffffc0060b7812 */ /* 0x000fc800078ec0ff */
[----:B------:R-:W-:Y:S01]  /*0170*/  IADD3 R11, R0, -R11, RZ ;  /* 0x8000000b000b7210 */ /* 0x000fe20007ffe0ff */
[----:B-1----:R-:W-:Y:S01]  /*0180*/  IMAD.WIDE R22, R23, 0x4, R4 ;  /* 0x0000000417167825 */ /* 0x002fe200078e0204 */
[----:B------:R-:W2:Y:S04]  /*0190*/  LDG.E.EL R0, desc[UR4][R24.64] ;  /* 0x0000000418007981 */ /* 0x000ea8000c2e1900 */
[----:B------:R-:W2:Y:S01]  /*01a0*/  LDG.E.128 R4, desc[UR4][R2.64] ;  /* 0x0000000402047981 */ /* 0x000ea2000c1e1d00 */
[----:B------:R-:W-:-:S03]  /*01b0*/  IMAD.WIDE R20, R11, 0x4, R8 ;  /* 0x000000040b147825 */ /* 0x000fc600078e0208 */
[----:B------:R-:W3:Y:S04]  /*01c0*/  LDG.E.128 R16, desc[UR4][R22.64] ;  /* 0x0000000416107981 */ /* 0x000ee8000c1e1d00 */
[----:B------:R-:W4:Y:S04]  /*01d0*/  LDG.E.EL R20, desc[UR4][R20.64] ;  /* 0x0000000414147981 */ /* 0x000f28000c2e1900 */
[----:B------:R-:W4:Y:S04]  /*01e0*/  LDG.E.128 R8, desc[UR4][R2.64+0x800] ;  /* 0x0008000402087981 */ /* 0x000f28000c1e1d00 */
[----:B------:R-:W5:Y:S01]  /*01f0*/  LDG.E.128 R12, desc[UR4][R22.64+0x800] ;  /* 0x00080004160c7981 */ /* 0x000f62000c1e1d00 */
[--C-:B--2---:R-:W-:Y:S01]  /*0200*/  FADD R27, R4, R0.reuse ;  /* 0x00000000041b7221 */ /* 0x104fe20000000000 */
[--C-:B------:R-:W-:Y:S01]  /*0210*/  FADD R4, R5, R0.reuse ;  /* 0x0000000005047221 */ /* 0x100fe20000000000 */
[--C-:B------:R-:W-:Y:S01]  /*0220*/  FADD R5, R6, R0.reuse ;  /* 0x0000000006057221 */ /* 0x100fe20000000000 */
[----:B------:R-:W-:Y:S01]  /*0230*/  FADD R0, R7, R0 ;  /* 0x0000000007007221 */ /* 0x000fe20000000000 */
[----:B---3--:R-:W-:Y:S01]  /*0240*/  FADD R16, R16, R27 ;  /* 0x0000001b10107221 */ /* 0x008fe20000000000 */
[----:B------:R-:W-:Y:S01]  /*0250*/  FADD R17, R17, R4 ;  /* 0x0000000411117221 */ /* 0x000fe20000000000 */
[----:B------:R-:W-:Y:S01]  /*0260*/  FADD R18, R18, R5 ;  /* 0x0000000512127221 */ /* 0x000fe20000000000 */
[----:B------:R-:W-:Y:S01]  /*0270*/  FADD R19, R19, R0 ;  /* 0x0000000013137221 */ /* 0x000fe20000000000 */
[--C-:B----4-:R-:W-:Y:S01]  /*0280*/  FADD R5, R8, R20.reuse ;  /* 0x0000001408057221 */ /* 0x110fe20000000000 */
[--C-:B------:R-:W-:Y:S01]  /*0290*/  FADD R0, R9, R20.reuse ;  /* 0x0000001409007221 */ /* 0x100fe20000000000 */
[--C-:B------:R-:W-:Y:S01]  /*02a0*/  FADD R7, R10, R20.reuse ;  /* 0x000000140a077221 */ /* 0x100fe20000000000 */
[----:B------:R-:W-:Y:S01]  /*02b0*/  FADD R20, R11, R20 ;  /* 0x000000140b147221 */ /* 0x000fe20000000000 */
[----:B-----5:R-:W-:Y:S01]  /*02c0*/  FADD R12, R12, R5 ;  /* 0x000000050c0c7221 */ /* 0x020fe20000000000 */
[----:B------:R-:W-:Y:S01]  /*02d0*/  FADD R13, R13, R0 ;  /* 0x000000000d0d7221 */ /* 0x000fe20000000000 */
[----:B------:R-:W-:Y:S01]  /*02e0*/  FADD R14, R14, R7 ;  /* 0x000000070e0e7221 */ /* 0x000fe20000000000 */
[----:B------:R-:W-:Y:S01]  /*02f0*/  FADD R15, R15, R20 ;  /* 0x000000140f0f7221 */ /* 0x000fe20000000000 */
[----:B------:R-:W-:Y:S04]  /*0300*/  STG.E.128 desc[UR4][R2.64], R16 ;  /* 0x0000001002007986 */ /* 0x000fe8000c101d04 */
[----:B------:R-:W-:Y:S01]  /*0310*/  STG.E.128 desc[UR4][R2.64+0x800], R12 ;  /* 0x0008000c02007986 */ /* 0x000fe2000c101d04 */
[----:B------:R-:W-:Y:S05]  /*0320*/  EXIT ;  /* 0x000000000000794d */ /* 0x000fea0003800000 */
.L_x_0:
[----:B------:R-:W-:-:S00]  /*0330*/  BRA `(.L_x_0) ;  /* 0xfffffffc00fc7947 */ /* 0x000fc0000383ffff */
[----:B------:R-:W-:-:S00]  /*0340*/  NOP ;  /* 0x0000000000007918 */ /* 0x000fc00000000000 */
        /* <DEDUP_REMOVED lines=11> */
.L_x_1:


//--------------------- .nv.constant0.triton_poi_fused_add_convolution_mul_2 --------------------------
	.section	.nv.constant0.triton_poi_fused_add_convolution_mul_2,"a",@progbits
	.sectionflags	@""
	.align	4
.nv.constant0.triton_poi_fused_add_convolution_mul_2:
	.zero		556
